//
// Generated by NVIDIA NVVM Compiler
//
// Compiler Build ID: CL-36424714
// Cuda compilation tools, release 13.0, V13.0.88
// Based on NVVM 20.0.0
//

.version 9.0
.target sm_100
.address_size 64

	// .globl	_Z12jacobikernelPfS_S_iifffii
// _ZZ12jacobikernelPfS_S_iifffiiE8mychange has been demoted
// _ZZ15reductionkernelPfiE8mychange has been demoted

.visible .entry _Z12jacobikernelPfS_S_iifffii(
	.param .u64 .ptr .align 1 _Z12jacobikernelPfS_S_iifffii_param_0,
	.param .u64 .ptr .align 1 _Z12jacobikernelPfS_S_iifffii_param_1,
	.param .u64 .ptr .align 1 _Z12jacobikernelPfS_S_iifffii_param_2,
	.param .u32 _Z12jacobikernelPfS_S_iifffii_param_3,
	.param .u32 _Z12jacobikernelPfS_S_iifffii_param_4,
	.param .f32 _Z12jacobikernelPfS_S_iifffii_param_5,
	.param .f32 _Z12jacobikernelPfS_S_iifffii_param_6,
	.param .f32 _Z12jacobikernelPfS_S_iifffii_param_7,
	.param .u32 _Z12jacobikernelPfS_S_iifffii_param_8,
	.param .u32 _Z12jacobikernelPfS_S_iifffii_param_9
)
{
	.reg .pred 	%p<8>;
	.reg .b32 	%r<32>;
	.reg .b32 	%f<30>;
	.reg .b64 	%rd<19>;
	// demoted variable
	.shared .align 4 .b8 _ZZ12jacobikernelPfS_S_iifffiiE8mychange[1024];
	ld.param.u64 	%rd4, [_Z12jacobikernelPfS_S_iifffii_param_0];
	ld.param.u64 	%rd5, [_Z12jacobikernelPfS_S_iifffii_param_1];
	ld.param.u64 	%rd3, [_Z12jacobikernelPfS_S_iifffii_param_2];
	ld.param.u32 	%r16, [_Z12jacobikernelPfS_S_iifffii_param_3];
	ld.param.u32 	%r15, [_Z12jacobikernelPfS_S_iifffii_param_4];
	ld.param.f32 	%f1, [_Z12jacobikernelPfS_S_iifffii_param_5];
	ld.param.f32 	%f2, [_Z12jacobikernelPfS_S_iifffii_param_6];
	ld.param.f32 	%f3, [_Z12jacobikernelPfS_S_iifffii_param_7];
	cvta.to.global.u64 	%rd1, %rd5;
	cvta.to.global.u64 	%rd2, %rd4;
	mov.u32 	%r1, %tid.x;
	mov.u32 	%r2, %tid.y;
	mov.u32 	%r3, %ctaid.x;
	mov.u32 	%r4, %ntid.x;
	mad.lo.s32 	%r18, %r3, %r4, %r1;
	add.s32 	%r5, %r18, 1;
	mov.u32 	%r6, %ctaid.y;
	mov.u32 	%r7, %ntid.y;
	mad.lo.s32 	%r19, %r6, %r7, %r2;
	add.s32 	%r9, %r19, 1;
	add.s32 	%r20, %r15, -1;
	add.s32 	%r21, %r16, -1;
	setp.ge.s32 	%p1, %r5, %r20;
	setp.ge.s32 	%p2, %r9, %r21;
	or.pred  	%p3, %p1, %p2;
	@%p3 bra 	$L__BB0_2;
	mad.lo.s32 	%r22, %r15, %r9, %r5;
	mul.wide.s32 	%rd6, %r22, 4;
	add.s64 	%rd7, %rd2, %rd6;
	ld.global.f32 	%f4, [%rd7];
	ld.global.f32 	%f5, [%rd7+-4];
	mad.lo.s32 	%r23, %r15, %r19, %r5;
	mul.wide.s32 	%rd8, %r23, 4;
	add.s64 	%rd9, %rd2, %rd8;
	ld.global.f32 	%f6, [%rd9];
	add.f32 	%f7, %f5, %f6;
	ld.global.f32 	%f8, [%rd7+4];
	add.f32 	%f9, %f7, %f8;
	mul.wide.s32 	%rd10, %r15, 4;
	add.s64 	%rd11, %rd7, %rd10;
	ld.global.f32 	%f10, [%rd11];
	add.f32 	%f11, %f9, %f10;
	mul.f32 	%f12, %f2, %f11;
	fma.rn.f32 	%f13, %f1, %f4, %f12;
	ld.global.f32 	%f14, [%rd9+-4];
	ld.global.f32 	%f15, [%rd11+-4];
	add.f32 	%f16, %f14, %f15;
	ld.global.f32 	%f17, [%rd9+4];
	add.f32 	%f18, %f16, %f17;
	ld.global.f32 	%f19, [%rd11+4];
	add.f32 	%f20, %f18, %f19;
	fma.rn.f32 	%f21, %f3, %f20, %f13;
	add.s64 	%rd12, %rd1, %rd6;
	st.global.f32 	[%rd12], %f21;
$L__BB0_2:
	mad.lo.s32 	%r10, %r4, %r2, %r1;
	mad.lo.s32 	%r24, %r15, %r9, %r5;
	mul.wide.s32 	%rd13, %r24, 4;
	add.s64 	%rd14, %rd1, %rd13;
	ld.global.f32 	%f22, [%rd14];
	add.s64 	%rd15, %rd2, %rd13;
	ld.global.f32 	%f23, [%rd15];
	sub.f32 	%f24, %f22, %f23;
	abs.f32 	%f25, %f24;
	shl.b32 	%r25, %r10, 2;
	mov.u32 	%r26, _ZZ12jacobikernelPfS_S_iifffiiE8mychange;
	add.s32 	%r11, %r26, %r25;
	st.shared.f32 	[%r11], %f25;
	bar.sync 	0;
	mul.lo.s32 	%r31, %r4, %r7;
	setp.lt.u32 	%p4, %r31, 2;
	@%p4 bra 	$L__BB0_6;
$L__BB0_3:
	shr.u32 	%r14, %r31, 1;
	setp.ge.u32 	%p5, %r10, %r14;
	@%p5 bra 	$L__BB0_5;
	ld.shared.f32 	%f26, [%r11];
	shl.b32 	%r27, %r14, 2;
	add.s32 	%r28, %r11, %r27;
	ld.shared.f32 	%f27, [%r28];
	max.f32 	%f28, %f26, %f27;
	st.shared.f32 	[%r11], %f28;
$L__BB0_5:
	bar.sync 	0;
	setp.gt.u32 	%p6, %r31, 3;
	mov.u32 	%r31, %r14;
	@%p6 bra 	$L__BB0_3;
$L__BB0_6:
	setp.ne.s32 	%p7, %r10, 0;
	@%p7 bra 	$L__BB0_8;
	ld.shared.f32 	%f29, [_ZZ12jacobikernelPfS_S_iifffiiE8mychange];
	mov.u32 	%r29, %nctaid.x;
	mad.lo.s32 	%r30, %r29, %r6, %r3;
	cvta.to.global.u64 	%rd16, %rd3;
	mul.wide.u32 	%rd17, %r30, 4;
	add.s64 	%rd18, %rd16, %rd17;
	st.global.f32 	[%rd18], %f29;
$L__BB0_8:
	ret;

}
	// .globl	_Z15reductionkernelPfi
.visible .entry _Z15reductionkernelPfi(
	.param .u64 .ptr .align 1 _Z15reductionkernelPfi_param_0,
	.param .u32 _Z15reductionkernelPfi_param_1
)
{
	.reg .pred 	%p<8>;
	.reg .b32 	%r<16>;
	.reg .b32 	%f<15>;
	.reg .b64 	%rd<7>;
	// demoted variable
	.shared .align 4 .b8 _ZZ15reductionkernelPfiE8mychange[1024];
	ld.param.u64 	%rd2, [_Z15reductionkernelPfi_param_0];
	ld.param.u32 	%r8, [_Z15reductionkernelPfi_param_1];
	cvta.to.global.u64 	%rd1, %rd2;
	mov.u32 	%r1, %tid.x;
	setp.ge.s32 	%p1, %r1, %r8;
	mov.f32 	%f14, 0f00000000;
	@%p1 bra 	$L__BB1_2;
	mul.wide.u32 	%rd3, %r1, 4;
	add.s64 	%rd4, %rd1, %rd3;
	ld.global.f32 	%f14, [%rd4];
$L__BB1_2:
	mov.u32 	%r15, %ntid.x;
	setp.gt.s32 	%p2, %r15, %r8;
	@%p2 bra 	$L__BB1_5;
	mov.u32 	%r14, %r15;
$L__BB1_4:
	add.s32 	%r9, %r14, %r1;
	mul.wide.s32 	%rd5, %r9, 4;
	add.s64 	%rd6, %rd1, %rd5;
	ld.global.f32 	%f7, [%rd6];
	max.f32 	%f14, %f14, %f7;
	add.s32 	%r14, %r14, %r15;
	setp.le.s32 	%p3, %r14, %r8;
	@%p3 bra 	$L__BB1_4;
$L__BB1_5:
	shl.b32 	%r10, %r1, 2;
	mov.u32 	%r11, _ZZ15reductionkernelPfiE8mychange;
	add.s32 	%r5, %r11, %r10;
	st.shared.f32 	[%r5], %f14;
	bar.sync 	0;
	setp.lt.u32 	%p4, %r15, 2;
	@%p4 bra 	$L__BB1_9;
$L__BB1_6:
	shr.u32 	%r7, %r15, 1;
	setp.ge.u32 	%p5, %r1, %r7;
	@%p5 bra 	$L__BB1_8;
	ld.shared.f32 	%f8, [%r5];
	shl.b32 	%r12, %r7, 2;
	add.s32 	%r13, %r5, %r12;
	ld.shared.f32 	%f9, [%r13];
	max.f32 	%f10, %f8, %f9;
	st.shared.f32 	[%r5], %f10;
$L__BB1_8:
	bar.sync 	0;
	setp.gt.u32 	%p6, %r15, 3;
	mov.u32 	%r15, %r7;
	@%p6 bra 	$L__BB1_6;
$L__BB1_9:
	setp.ne.s32 	%p7, %r1, 0;
	@%p7 bra 	$L__BB1_11;
	ld.shared.f32 	%f11, [_ZZ15reductionkernelPfiE8mychange];
	st.global.f32 	[%rd1], %f11;
$L__BB1_11:
	ret;

}


// ===== COMPILED SASS (sm_100) =====

	.target	sm_100

	.elftype	@"ET_EXEC"


//--------------------- .note.nv.tkinfo           --------------------------
	.section	.note.nv.tkinfo,"",@"SHT_NOTE"
	.sectionflags	@"SHF_NOTE_NV_TKINFO"
	.tkinfo
        /*0018*/ 	.word	0x00000002
        /*0030*/ 	.string	""
        /*0030*/ 	.string	"ptxas"
        /*0030*/ 	.string	"Cuda compilation tools, release 13.0, V13.0.88"
        /*0030*/ 	.string	"Build cuda_13.0.r13.0/compiler.36424714_0"
        /*0030*/ 	.string	"-arch sm_100 -m 64 "



//--------------------- .note.nv.cuinfo           --------------------------
	.section	.note.nv.cuinfo,"",@"SHT_NOTE"
	.sectionflags	@"SHF_NOTE_NV_CUINFO"
        /*0018*/ 	.short	0x0002
        /*001a*/ 	.short	0x0064
        /*001c*/ 	.short	0x0082
	.zero		2


//--------------------- .nv.info                  --------------------------
	.section	.nv.info,"",@"SHT_CUDA_INFO"
	.align	4


	//----- nvinfo : EIATTR_REGCOUNT
	.align		4
        /*0000*/ 	.byte	0x04, 0x2f
        /*0002*/ 	.short	(.L_1 - .L_0)
	.align		4
.L_0:
        /*0004*/ 	.word	index@(_Z12jacobikernelPfS_S_iifffii)
        /*0008*/ 	.word	0x00000020


	//----- nvinfo : EIATTR_FRAME_SIZE
	.align		4
.L_1:
        /*000c*/ 	.byte	0x04, 0x11
        /*000e*/ 	.short	(.L_3 - .L_2)
	.align		4
.L_2:
        /*0010*/ 	.word	index@(_Z12jacobikernelPfS_S_iifffii)
        /*0014*/ 	.word	0x00000000


	//----- nvinfo : EIATTR_REGCOUNT
	.align		4
.L_3:
        /*0018*/ 	.byte	0x04, 0x2f
        /*001a*/ 	.short	(.L_5 - .L_4)
	.align		4
.L_4:
        /*001c*/ 	.word	index@(_Z15reductionkernelPfi)
        /*0020*/ 	.word	0x0000000b


	//----- nvinfo : EIATTR_FRAME_SIZE
	.align		4
.L_5:
        /*0024*/ 	.byte	0x04, 0x11
        /*0026*/ 	.short	(.L_7 - .L_6)
	.align		4
.L_6:
        /*0028*/ 	.word	index@(_Z15reductionkernelPfi)
        /*002c*/ 	.word	0x00000000


	//----- nvinfo : EIATTR_MIN_STACK_SIZE
	.align		4
.L_7:
        /*0030*/ 	.byte	0x04, 0x12
        /*0032*/ 	.short	(.L_9 - .L_8)
	.align		4
.L_8:
        /*0034*/ 	.word	index@(_Z15reductionkernelPfi)
        /*0038*/ 	.word	0x00000000


	//----- nvinfo : EIATTR_MIN_STACK_SIZE
	.align		4
.L_9:
        /*003c*/ 	.byte	0x04, 0x12
        /*003e*/ 	.short	(.L_11 - .L_10)
	.align		4
.L_10:
        /*0040*/ 	.word	index@(_Z12jacobikernelPfS_S_iifffii)
        /*0044*/ 	.word	0x00000000
.L_11:


//--------------------- .nv.compat                --------------------------
	.section	.nv.compat,"",@"SHT_CUDA_COMPAT_INFO"
	.align	4
        /*0000*/ 	.byte	0x02, 0x09, 0x00, 0x00, 0x02, 0x02, 0x01, 0x00, 0x02, 0x05, 0x05, 0x00, 0x03, 0x07, 0x01, 0x01
        /*0010*/ 	.byte	0x02, 0x03, 0x00, 0x00, 0x02, 0x06, 0x01, 0x00, 0x04, 0x0b, 0x08, 0x00, 0x09, 0x00, 0x00, 0x00
        /*0020*/ 	.byte	0x00, 0x00, 0x00, 0x00


//--------------------- .nv.info._Z15reductionkernelPfi --------------------------
	.section	.nv.info._Z15reductionkernelPfi,"",@"SHT_CUDA_INFO"
	.sectionflags	@""
	.align	4


	//----- nvinfo : EIATTR_CUDA_API_VERSION
	.align		4
        /*0000*/ 	.byte	0x04, 0x37
        /*0002*/ 	.short	(.L_13 - .L_12)
.L_12:
        /*0004*/ 	.word	0x00000082


	//----- nvinfo : EIATTR_KPARAM_INFO
	.align		4
.L_13:
        /*0008*/ 	.byte	0x04, 0x17
        /*000a*/ 	.short	(.L_15 - .L_14)
.L_14:
        /*000c*/ 	.word	0x00000000
        /*0010*/ 	.short	0x0001
        /*0012*/ 	.short	0x0008
        /*0014*/ 	.byte	0x00, 0xf0, 0x11, 0x00


	//----- nvinfo : EIATTR_KPARAM_INFO
	.align		4
.L_15:
        /*0018*/ 	.byte	0x04, 0x17
        /*001a*/ 	.short	(.L_17 - .L_16)
.L_16:
        /*001c*/ 	.word	0x00000000
        /*0020*/ 	.short	0x0000
        /*0022*/ 	.short	0x0000
        /*0024*/ 	.byte	0x00, 0xf5, 0x21, 0x00


	//----- nvinfo : EIATTR_SPARSE_MMA_MASK
	.align		4
.L_17:
        /*0028*/ 	.byte	0x03, 0x50
        /*002a*/ 	.short	0x0000


	//----- nvinfo : EIATTR_MAXREG_COUNT
	.align		4
        /*002c*/ 	.byte	0x03, 0x1b
        /*002e*/ 	.short	0x00ff


	//----- nvinfo : EIATTR_NUM_BARRIERS
	.align		4
        /*0030*/ 	.byte	0x02, 0x4c
        /*0032*/ 	.byte	0x01
	.zero		1


	//----- nvinfo : EIATTR_MERCURY_ISA_VERSION
	.align		4
        /*0034*/ 	.byte	0x03, 0x5f
        /*0036*/ 	.short	0x0101


	//----- nvinfo : EIATTR_VRC_CTA_INIT_COUNT
	.align		4
        /*0038*/ 	.byte	0x02, 0x4a
	.zero		1
	.zero		1


	//----- nvinfo : EIATTR_EXIT_INSTR_OFFSETS
	.align		4
        /*003c*/ 	.byte	0x04, 0x1c
        /*003e*/ 	.short	(.L_19 - .L_18)


	//   ....[0]....
.L_18:
        /*0040*/ 	.word	0x000002d0


	//   ....[1]....
        /*0044*/ 	.word	0x00000340


	//----- nvinfo : EIATTR_CRS_STACK_SIZE
	.align		4
.L_19:
        /*0048*/ 	.byte	0x04, 0x1e
        /*004a*/ 	.short	(.L_21 - .L_20)
.L_20:
        /*004c*/ 	.word	0x00000000


	//----- nvinfo : EIATTR_CBANK_PARAM_SIZE
	.align		4
.L_21:
        /*0050*/ 	.byte	0x03, 0x19
        /*0052*/ 	.short	0x000c


	//----- nvinfo : EIATTR_PARAM_CBANK
	.align		4
        /*0054*/ 	.byte	0x04, 0x0a
        /*0056*/ 	.short	(.L_23 - .L_22)
	.align		4
.L_22:
        /*0058*/ 	.word	index@(.nv.constant0._Z15reductionkernelPfi)
        /*005c*/ 	.short	0x0380
        /*005e*/ 	.short	0x000c


	//----- nvinfo : EIATTR_SW_WAR
	.align		4
.L_23:
        /*0060*/ 	.byte	0x04, 0x36
        /*0062*/ 	.short	(.L_25 - .L_24)
.L_24:
        /*0064*/ 	.word	0x00000008
.L_25:


//--------------------- .nv.info._Z12jacobikernelPfS_S_iifffii --------------------------
	.section	.nv.info._Z12jacobikernelPfS_S_iifffii,"",@"SHT_CUDA_INFO"
	.sectionflags	@""
	.align	4


	//----- nvinfo : EIATTR_CUDA_API_VERSION
	.align		4
        /*0000*/ 	.byte	0x04, 0x37
        /*0002*/ 	.short	(.L_27 - .L_26)
.L_26:
        /*0004*/ 	.word	0x00000082


	//----- nvinfo : EIATTR_KPARAM_INFO
	.align		4
.L_27:
        /*0008*/ 	.byte	0x04, 0x17
        /*000a*/ 	.short	(.L_29 - .L_28)
.L_28:
        /*000c*/ 	.word	0x00000000
        /*0010*/ 	.short	0x0009
        /*0012*/ 	.short	0x0030
        /*0014*/ 	.byte	0x00, 0xf0, 0x11, 0x00


	//----- nvinfo : EIATTR_KPARAM_INFO
	.align		4
.L_29:
        /*0018*/ 	.byte	0x04, 0x17
        /*001a*/ 	.short	(.L_31 - .L_30)
.L_30:
        /*001c*/ 	.word	0x00000000
        /*0020*/ 	.short	0x0008
        /*0022*/ 	.short	0x002c
        /*0024*/ 	.byte	0x00, 0xf0, 0x11, 0x00


	//----- nvinfo : EIATTR_KPARAM_INFO
	.align		4
.L_31:
        /*0028*/ 	.byte	0x04, 0x17
        /*002a*/ 	.short	(.L_33 - .L_32)
.L_32:
        /*002c*/ 	.word	0x00000000
        /*0030*/ 	.short	0x0007
        /*0032*/ 	.short	0x0028
        /*0034*/ 	.byte	0x00, 0xf0, 0x11, 0x00


	//----- nvinfo : EIATTR_KPARAM_INFO
	.align		4
.L_33:
        /*0038*/ 	.byte	0x04, 0x17
        /*003a*/ 	.short	(.L_35 - .L_34)
.L_34:
        /*003c*/ 	.word	0x00000000
        /*0040*/ 	.short	0x0006
        /*0042*/ 	.short	0x0024
        /*0044*/ 	.byte	0x00, 0xf0, 0x11, 0x00


	//----- nvinfo : EIATTR_KPARAM_INFO
	.align		4
.L_35:
        /*0048*/ 	.byte	0x04, 0x17
        /*004a*/ 	.short	(.L_37 - .L_36)
.L_36:
        /*004c*/ 	.word	0x00000000
        /*0050*/ 	.short	0x0005
        /*0052*/ 	.short	0x0020
        /*0054*/ 	.byte	0x00, 0xf0, 0x11, 0x00


	//----- nvinfo : EIATTR_KPARAM_INFO
	.align		4
.L_37:
        /*0058*/ 	.byte	0x04, 0x17
        /*005a*/ 	.short	(.L_39 - .L_38)
.L_38:
        /*005c*/ 	.word	0x00000000
        /*0060*/ 	.short	0x0004
        /*0062*/ 	.short	0x001c
        /*0064*/ 	.byte	0x00, 0xf0, 0x11, 0x00


	//----- nvinfo : EIATTR_KPARAM_INFO
	.align		4
.L_39:
        /*0068*/ 	.byte	0x04, 0x17
        /*006a*/ 	.short	(.L_41 - .L_40)
.L_40:
        /*006c*/ 	.word	0x00000000
        /*0070*/ 	.short	0x0003
        /*0072*/ 	.short	0x0018
        /*0074*/ 	.byte	0x00, 0xf0, 0x11, 0x00


	//----- nvinfo : EIATTR_KPARAM_INFO
	.align		4
.L_41:
        /*0078*/ 	.byte	0x04, 0x17
        /*007a*/ 	.short	(.L_43 - .L_42)
.L_42:
        /*007c*/ 	.word	0x00000000
        /*0080*/ 	.short	0x0002
        /*0082*/ 	.short	0x0010
        /*0084*/ 	.byte	0x00, 0xf5, 0x21, 0x00


	//----- nvinfo : EIATTR_KPARAM_INFO
	.align		4
.L_43:
        /*0088*/ 	.byte	0x04, 0x17
        /*008a*/ 	.short	(.L_45 - .L_44)
.L_44:
        /*008c*/ 	.word	0x00000000
        /*0090*/ 	.short	0x0001
        /*0092*/ 	.short	0x0008
        /*0094*/ 	.byte	0x00, 0xf5, 0x21, 0x00


	//----- nvinfo : EIATTR_KPARAM_INFO
	.align		4
.L_45:
        /*0098*/ 	.byte	0x04, 0x17
        /*009a*/ 	.short	(.L_47 - .L_46)
.L_46:
        /*009c*/ 	.word	0x00000000
        /*00a0*/ 	.short	0x0000
        /*00a2*/ 	.short	0x0000
        /*00a4*/ 	.byte	0x00, 0xf5, 0x21, 0x00


	//----- nvinfo : EIATTR_SPARSE_MMA_MASK
	.align		4
.L_47:
        /*00a8*/ 	.byte	0x03, 0x50
        /*00aa*/ 	.short	0x0000


	//----- nvinfo : EIATTR_MAXREG_COUNT
	.align		4
        /*00ac*/ 	.byte	0x03, 0x1b
        /*00ae*/ 	.short	0x00ff


	//----- nvinfo : EIATTR_NUM_BARRIERS
	.align		4
        /*00b0*/ 	.byte	0x02, 0x4c
        /*00b2*/ 	.byte	0x01
	.zero		1


	//----- nvinfo : EIATTR_MERCURY_ISA_VERSION
	.align		4
        /*00b4*/ 	.byte	0x03, 0x5f
        /*00b6*/ 	.short	0x0101


	//----- nvinfo : EIATTR_VRC_CTA_INIT_COUNT
	.align		4
        /*00b8*/ 	.byte	0x02, 0x4a
	.zero		1
	.zero		1


	//----- nvinfo : EIATTR_EXIT_INSTR_OFFSETS
	.align		4
        /*00bc*/ 	.byte	0x04, 0x1c
        /*00be*/ 	.short	(.L_49 - .L_48)


	//   ....[0]....
.L_48:
        /*00c0*/ 	.word	0x00000500


	//   ....[1]....
        /*00c4*/ 	.word	0x000005a0


	//----- nvinfo : EIATTR_CRS_STACK_SIZE
	.align		4
.L_49:
        /*00c8*/ 	.byte	0x04, 0x1e
        /*00ca*/ 	.short	(.L_51 - .L_50)
.L_50:
        /*00cc*/ 	.word	0x00000000


	//----- nvinfo : EIATTR_CBANK_PARAM_SIZE
	.align		4
.L_51:
        /*00d0*/ 	.byte	0x03, 0x19
        /*00d2*/ 	.short	0x0034


	//----- nvinfo : EIATTR_PARAM_CBANK
	.align		4
        /*00d4*/ 	.byte	0x04, 0x0a
        /*00d6*/ 	.short	(.L_53 - .L_52)
	.align		4
.L_52:
        /*00d8*/ 	.word	index@(.nv.constant0._Z12jacobikernelPfS_S_iifffii)
        /*00dc*/ 	.short	0x0380
        /*00de*/ 	.short	0x0034


	//----- nvinfo : EIATTR_SW_WAR
	.align		4
.L_53:
        /*00e0*/ 	.byte	0x04, 0x36
        /*00e2*/ 	.short	(.L_55 - .L_54)
.L_54:
        /*00e4*/ 	.word	0x00000008
.L_55:


//--------------------- .nv.callgraph             --------------------------
	.section	.nv.callgraph,"",@"SHT_CUDA_CALLGRAPH"
	.align	4
	.sectionentsize	8
	.align		4
        /*0000*/ 	.word	0x00000000
	.align		4
        /*0004*/ 	.word	0xffffffff
	.align		4
        /*0008*/ 	.word	0x00000000
	.align		4
        /*000c*/ 	.word	0xfffffffe
	.align		4
        /*0010*/ 	.word	0x00000000
	.align		4
        /*0014*/ 	.word	0xfffffffd
	.align		4
        /*0018*/ 	.word	0x00000000
	.align		4
        /*001c*/ 	.word	0xfffffffc


//--------------------- .text._Z15reductionkernelPfi --------------------------
	.section	.text._Z15reductionkernelPfi,"ax",@progbits
	.align	128
        .global         _Z15reductionkernelPfi
        .type           _Z15reductionkernelPfi,@function
        .size           _Z15reductionkernelPfi,(.L_x_12 - _Z15reductionkernelPfi)
        .other          _Z15reductionkernelPfi,@"STO_CUDA_ENTRY STV_DEFAULT"
_Z15reductionkernelPfi:
.text._Z15reductionkernelPfi:
[----:B------:R-:W-:Y:S01]  /*0000*/  LDC R1, c[0x0][0x37c] ;  /* 0x0000df00ff017b82 */ /* 0x000fe20000000800 */
[----:B------:R-:W0:Y:S01]  /*0010*/  S2R R8, SR_TID.X ;  /* 0x0000000000087919 */ /* 0x000e220000002100 */
[----:B------:R-:W0:Y:S01]  /*0020*/  LDCU UR5, c[0x0][0x388] ;  /* 0x00007100ff0577ac */ /* 0x000e220008000800 */
[----:B------:R-:W-:Y:S01]  /*0030*/  BSSY.RECONVERGENT B0, `(.L_x_0) ;  /* 0x0000008000007945 */ /* 0x000fe20003800200 */
[----:B------:R-:W-:Y:S01]  /*0040*/  IMAD.MOV.U32 R0, RZ, RZ, RZ ;  /* 0x000000ffff007224 */ /* 0x000fe200078e00ff */
[----:B------:R-:W1:Y:S01]  /*0050*/  LDCU.64 UR6, c[0x0][0x358] ;  /* 0x00006b00ff0677ac */ /* 0x000e620008000a00 */
[----:B0-----:R-:W-:-:S13]  /*0060*/  ISETP.GE.AND P0, PT, R8, UR5, PT ;  /* 0x0000000508007c0c */ /* 0x001fda000bf06270 */
[----:B-1----:R-:W-:Y:S05]  /*0070*/  @P0 BRA `(.L_x_1) ;  /* 0x00000000000c0947 */ /* 0x002fea0003800000 */
[----:B------:R-:W0:Y:S02]  /*0080*/  LDC.64 R2, c[0x0][0x380] ;  /* 0x0000e000ff027b82 */ /* 0x000e240000000a00 */
[----:B0-----:R-:W-:-:S05]  /*0090*/  IMAD.WIDE.U32 R2, R8, 0x4, R2 ;  /* 0x0000000408027825 */ /* 0x001fca00078e0002 */
[----:B------:R0:W5:Y:S02]  /*00a0*/  LDG.E R0, desc[UR6][R2.64] ;  /* 0x0000000602007981 */ /* 0x000164000c1e1900 */
.L_x_1:
[----:B------:R-:W-:Y:S05]  /*00b0*/  BSYNC.RECONVERGENT B0 ;  /* 0x0000000000007941 */ /* 0x000fea0003800200 */
.L_x_0:
[----:B------:R-:W1:Y:S02]  /*00c0*/  LDCU UR4, c[0x0][0x360] ;  /* 0x00006c00ff0477ac */ /* 0x000e640008000800 */
[----:B-1----:R-:W-:Y:S02]  /*00d0*/  UISETP.GT.AND UP0, UPT, UR4, UR5, UPT ;  /* 0x000000050400728c */ /* 0x002fe4000bf04270 */
[----:B------:R-:W-:-:S07]  /*00e0*/  IMAD.U32 R6, RZ, RZ, UR4 ;  /* 0x00000004ff067e24 */ /* 0x000fce000f8e00ff */
[----:B------:R-:W-:Y:S05]  /*00f0*/  BRA.U UP0, `(.L_x_2) ;  /* 0x0000000100247547 */ /* 0x000fea000b800000 */
[----:B------:R-:W1:Y:S01]  /*0100*/  LDC.64 R4, c[0x0][0x380] ;  /* 0x0000e000ff047b82 */ /* 0x000e620000000a00 */
[----:B------:R-:W-:-:S07]  /*0110*/  IMAD.MOV.U32 R7, RZ, RZ, R6 ;  /* 0x000000ffff077224 */ /* 0x000fce00078e0006 */
.L_x_3:
[----:B0-----:R-:W-:-:S04]  /*0120*/  IMAD.IADD R3, R8, 0x1, R7 ;  /* 0x0000000108037824 */ /* 0x001fc800078e0207 */
[----:B-1----:R-:W-:-:S06]  /*0130*/  IMAD.WIDE R2, R3, 0x4, R4 ;  /* 0x0000000403027825 */ /* 0x002fcc00078e0204 */
[----:B------:R-:W2:Y:S01]  /*0140*/  LDG.E R3, desc[UR6][R2.64] ;  /* 0x0000000602037981 */ /* 0x000ea2000c1e1900 */
[----:B------:R-:W-:-:S05]  /*0150*/  IMAD.IADD R7, R6, 0x1, R7 ;  /* 0x0000000106077824 */ /* 0x000fca00078e0207 */
[----:B------:R-:W-:Y:S02]  /*0160*/  ISETP.GT.AND P0, PT, R7, UR5, PT ;  /* 0x0000000507007c0c */ /* 0x000fe4000bf04270 */
[----:B--2--5:R-:W-:-:S11]  /*0170*/  FMNMX R0, R3, R0, !PT ;  /* 0x0000000003007209 */ /* 0x024fd60007800000 */
[----:B------:R-:W-:Y:S05]  /*0180*/  @!P0 BRA `(.L_x_3) ;  /* 0xfffffffc00e48947 */ /* 0x000fea000383ffff */
.L_x_2:
[----:B------:R-:W1:Y:S01]  /*0190*/  S2UR UR5, SR_CgaCtaId ;  /* 0x00000000000579c3 */ /* 0x000e620000008800 */
[----:B------:R-:W-:Y:S01]  /*01a0*/  UMOV UR4, 0x400 ;  /* 0x0000040000047882 */ /* 0x000fe20000000000 */
[----:B------:R-:W-:Y:S02]  /*01b0*/  ISETP.GE.U32.AND P1, PT, R6, 0x2, PT ;  /* 0x000000020600780c */ /* 0x000fe40003f26070 */
[----:B------:R-:W-:Y:S01]  /*01c0*/  ISETP.NE.AND P0, PT, R8, RZ, PT ;  /* 0x000000ff0800720c */ /* 0x000fe20003f05270 */
[----:B-1----:R-:W-:-:S06]  /*01d0*/  ULEA UR4, UR5, UR4, 0x18 ;  /* 0x0000000405047291 */ /* 0x002fcc000f8ec0ff */
[----:B0-----:R-:W-:-:S05]  /*01e0*/  LEA R3, R8, UR4, 0x2 ;  /* 0x0000000408037c11 */ /* 0x001fca000f8e10ff */
[----:B-----5:R0:W-:Y:S01]  /*01f0*/  STS [R3], R0 ;  /* 0x0000000003007388 */ /* 0x0201e20000000800 */
[----:B------:R-:W-:Y:S06]  /*0200*/  BAR.SYNC.DEFER_BLOCKING 0x0 ;  /* 0x0000000000007b1d */ /* 0x000fec0000010000 */
[----:B------:R-:W-:Y:S05]  /*0210*/  @!P1 BRA `(.L_x_4) ;  /* 0x00000000002c9947 */ /* 0x000fea0003800000 */
.L_x_5:
[----:B------:R-:W-:-:S04]  /*0220*/  SHF.R.U32.HI R4, RZ, 0x1, R6 ;  /* 0x00000001ff047819 */ /* 0x000fc80000011606 */
[----:B------:R-:W-:-:S13]  /*0230*/  ISETP.GE.U32.AND P1, PT, R8, R4, PT ;  /* 0x000000040800720c */ /* 0x000fda0003f26070 */
[----:B------:R-:W-:Y:S01]  /*0240*/  @!P1 IMAD R2, R4, 0x4, R3 ;  /* 0x0000000404029824 */ /* 0x000fe200078e0203 */
[----:B0-----:R-:W-:Y:S04]  /*0250*/  @!P1 LDS R0, [R3] ;  /* 0x0000000003009984 */ /* 0x001fe80000000800 */
[----:B------:R-:W0:Y:S02]  /*0260*/  @!P1 LDS R5, [R2] ;  /* 0x0000000002059984 */ /* 0x000e240000000800 */
[----:B0-----:R-:W-:-:S05]  /*0270*/  @!P1 FMNMX R0, R0, R5, !PT ;  /* 0x0000000500009209 */ /* 0x001fca0007800000 */
[----:B------:R1:W-:Y:S01]  /*0280*/  @!P1 STS [R3], R0 ;  /* 0x0000000003009388 */ /* 0x0003e20000000800 */
[----:B------:R-:W-:Y:S01]  /*0290*/  BAR.SYNC.DEFER_BLOCKING 0x0 ;  /* 0x0000000000007b1d */ /* 0x000fe20000010000 */
[----:B------:R-:W-:Y:S01]  /*02a0*/  ISETP.GT.U32.AND P1, PT, R6, 0x3, PT ;  /* 0x000000030600780c */ /* 0x000fe20003f24070 */
[----:B------:R-:W-:-:S12]  /*02b0*/  IMAD.MOV.U32 R6, RZ, RZ, R4 ;  /* 0x000000ffff067224 */ /* 0x000fd800078e0004 */
[----:B-1----:R-:W-:Y:S05]  /*02c0*/  @P1 BRA `(.L_x_5) ;  /* 0xfffffffc00d41947 */ /* 0x002fea000383ffff */
.L_x_4:
[----:B------:R-:W-:Y:S05]  /*02d0*/  @P0 EXIT ;  /* 0x000000000000094d */ /* 0x000fea0003800000 */
[----:B------:R-:W1:Y:S01]  /*02e0*/  S2UR UR5, SR_CgaCtaId ;  /* 0x00000000000579c3 */ /* 0x000e620000008800 */
[----:B------:R-:W-:-:S07]  /*02f0*/  UMOV UR4, 0x400 ;  /* 0x0000040000047882 */ /* 0x000fce0000000000 */
[----:B0-----:R-:W0:Y:S01]  /*0300*/  LDC.64 R2, c[0x0][0x380] ;  /* 0x0000e000ff027b82 */ /* 0x001e220000000a00 */
[----:B-1----:R-:W-:-:S09]  /*0310*/  ULEA UR4, UR5, UR4, 0x18 ;  /* 0x0000000405047291 */ /* 0x002fd2000f8ec0ff */
[----:B------:R-:W0:Y:S04]  /*0320*/  LDS R5, [UR4] ;  /* 0x00000004ff057984 */ /* 0x000e280008000800 */
[----:B0-----:R-:W-:Y:S01]  /*0330*/  STG.E desc[UR6][R2.64], R5 ;  /* 0x0000000502007986 */ /* 0x001fe2000c101906 */
[----:B------:R-:W-:Y:S05]  /*0340*/  EXIT ;  /* 0x000000000000794d */ /* 0x000fea0003800000 */
.L_x_6:
[----:B------:R-:W-:-:S00]  /*0350*/  BRA `(.L_x_6) ;  /* 0xfffffffc00fc7947 */ /* 0x000fc0000383ffff */
[----:B------:R-:W-:-:S00]  /*0360*/  NOP ;  /* 0x0000000000007918 */ /* 0x000fc00000000000 */
        /* <DEDUP_REMOVED lines=9> */
.L_x_12:


//--------------------- .text._Z12jacobikernelPfS_S_iifffii --------------------------
	.section	.text._Z12jacobikernelPfS_S_iifffii,"ax",@progbits
	.align	128
        .global         _Z12jacobikernelPfS_S_iifffii
        .type           _Z12jacobikernelPfS_S_iifffii,@function
        .size           _Z12jacobikernelPfS_S_iifffii,(.L_x_13 - _Z12jacobikernelPfS_S_iifffii)
        .other          _Z12jacobikernelPfS_S_iifffii,@"STO_CUDA_ENTRY STV_DEFAULT"
_Z12jacobikernelPfS_S_iifffii:
.text._Z12jacobikernelPfS_S_iifffii:
[----:B------:R-:W-:Y:S01]  /*0000*/  LDC R1, c[0x0][0x37c] ;  /* 0x0000df00ff017b82 */ /* 0x000fe20000000800 */
[----:B------:R-:W0:Y:S07]  /*0010*/  S2R R11, SR_TID.Y ;  /* 0x00000000000b7919 */ /* 0x000e2e0000002200 */
[----:B------:R-:W1:Y:S01]  /*0020*/  LDC.64 R4, c[0x0][0x398] ;  /* 0x0000e600ff047b82 */ /* 0x000e620000000a00 */
[----:B------:R-:W2:Y:S01]  /*0030*/  LDCU.64 UR6, c[0x0][0x358] ;  /* 0x00006b00ff0677ac */ /* 0x000ea20008000a00 */
[----:B------:R-:W-:Y:S01]  /*0040*/  BSSY.RECONVERGENT B0, `(.L_x_7) ;  /* 0x0000031000007945 */ /* 0x000fe20003800200 */
[----:B------:R-:W0:Y:S01]  /*0050*/  S2R R0, SR_CTAID.Y ;  /* 0x0000000000007919 */ /* 0x000e220000002600 */
[----:B------:R-:W3:Y:S04]  /*0060*/  S2R R9, SR_TID.X ;  /* 0x0000000000097919 */ /* 0x000ee80000002100 */
[----:B------:R-:W3:Y:S08]  /*0070*/  S2UR UR8, SR_CTAID.X ;  /* 0x00000000000879c3 */ /* 0x000ef00000002500 */
[----:B------:R-:W3:Y:S01]  /*0080*/  LDC R8, c[0x0][0x360] ;  /* 0x0000d800ff087b82 */ /* 0x000ee20000000800 */
[----:B------:R-:W0:Y:S01]  /*0090*/  LDCU UR9, c[0x0][0x364] ;  /* 0x00006c80ff0977ac */ /* 0x000e220008000800 */
[----:B-1----:R-:W-:-:S06]  /*00a0*/  IADD3 R10, PT, PT, R4, -0x1, RZ ;  /* 0xffffffff040a7810 */ /* 0x002fcc0007ffe0ff */
[----:B------:R-:W1:Y:S01]  /*00b0*/  LDC.64 R2, c[0x0][0x388] ;  /* 0x0000e200ff027b82 */ /* 0x000e620000000a00 */
[----:B------:R-:W-:-:S07]  /*00c0*/  IADD3 R15, PT, PT, R5, -0x1, RZ ;  /* 0xffffffff050f7810 */ /* 0x000fce0007ffe0ff */
[----:B------:R-:W4:Y:S01]  /*00d0*/  LDC.64 R6, c[0x0][0x380] ;  /* 0x0000e000ff067b82 */ /* 0x000f220000000a00 */
[----:B0-----:R-:W-:-:S05]  /*00e0*/  IMAD R12, R0, UR9, R11 ;  /* 0x00000009000c7c24 */ /* 0x001fca000f8e020b */
[----:B------:R-:W-:Y:S01]  /*00f0*/  IADD3 R13, PT, PT, R12, 0x1, RZ ;  /* 0x000000010c0d7810 */ /* 0x000fe20007ffe0ff */
[----:B---3--:R-:W-:-:S03]  /*0100*/  IMAD R4, R8, UR8, R9 ;  /* 0x0000000808047c24 */ /* 0x008fc6000f8e0209 */
[----:B------:R-:W-:Y:S02]  /*0110*/  ISETP.GE.AND P0, PT, R13, R10, PT ;  /* 0x0000000a0d00720c */ /* 0x000fe40003f06270 */
[----:B------:R-:W-:-:S04]  /*0120*/  IADD3 R10, PT, PT, R4, 0x1, RZ ;  /* 0x00000001040a7810 */ /* 0x000fc80007ffe0ff */
[----:B------:R-:W-:Y:S01]  /*0130*/  ISETP.GE.OR P0, PT, R10, R15, P0 ;  /* 0x0000000f0a00720c */ /* 0x000fe20000706670 */
[----:B------:R-:W-:-:S04]  /*0140*/  IMAD R15, R13, R5, R10 ;  /* 0x000000050d0f7224 */ /* 0x000fc800078e020a */
[----:B-1----:R-:W-:-:S04]  /*0150*/  IMAD.WIDE R2, R15, 0x4, R2 ;  /* 0x000000040f027825 */ /* 0x002fc800078e0202 */
[----:B----4-:R-:W-:-:S04]  /*0160*/  IMAD.WIDE R6, R15, 0x4, R6 ;  /* 0x000000040f067825 */ /* 0x010fc800078e0206 */
[----:B--2---:R-:W-:Y:S05]  /*0170*/  @P0 BRA `(.L_x_8) ;  /* 0x0000000000740947 */ /* 0x004fea0003800000 */
[----:B------:R-:W0:Y:S01]  /*0180*/  LDC.64 R16, c[0x0][0x380] ;  /* 0x0000e000ff107b82 */ /* 0x000e220000000a00 */
[-CC-:B------:R-:W-:Y:S01]  /*0190*/  IMAD R4, R13, R5.reuse, R10.reuse ;  /* 0x000000050d047224 */ /* 0x180fe200078e020a */
[----:B------:R-:W1:Y:S01]  /*01a0*/  LDCU.64 UR4, c[0x0][0x3a0] ;  /* 0x00007400ff0477ac */ /* 0x000e620008000a00 */
[----:B------:R-:W-:Y:S01]  /*01b0*/  IMAD R15, R12, R5, R10 ;  /* 0x000000050c0f7224 */ /* 0x000fe200078e020a */
[----:B------:R-:W2:Y:S04]  /*01c0*/  LDCU UR10, c[0x0][0x3a8] ;  /* 0x00007500ff0a77ac */ /* 0x000ea80008000800 */
[----:B------:R-:W3:Y:S01]  /*01d0*/  LDC.64 R18, c[0x0][0x388] ;  /* 0x0000e200ff127b82 */ /* 0x000ee20000000a00 */
[----:B0-----:R-:W-:-:S04]  /*01e0*/  IMAD.WIDE R12, R4, 0x4, R16 ;  /* 0x00000004040c7825 */ /* 0x001fc800078e0210 */
[----:B------:R-:W-:Y:S01]  /*01f0*/  IMAD.WIDE R16, R15, 0x4, R16 ;  /* 0x000000040f107825 */ /* 0x000fe200078e0210 */
[----:B------:R-:W4:Y:S04]  /*0200*/  LDG.E R10, desc[UR6][R12.64+-0x4] ;  /* 0xfffffc060c0a7981 */ /* 0x000f28000c1e1900 */
[----:B------:R-:W4:Y:S01]  /*0210*/  LDG.E R21, desc[UR6][R16.64] ;  /* 0x0000000610157981 */ /* 0x000f22000c1e1900 */
[----:B------:R-:W-:-:S03]  /*0220*/  IMAD.WIDE R14, R5, 0x4, R12 ;  /* 0x00000004050e7825 */ /* 0x000fc600078e020c */
[----:B------:R-:W5:Y:S04]  /*0230*/  LDG.E R23, desc[UR6][R12.64+0x4] ;  /* 0x000004060c177981 */ /* 0x000f68000c1e1900 */
[----:B------:R-:W2:Y:S04]  /*0240*/  LDG.E R20, desc[UR6][R16.64+-0x4] ;  /* 0xfffffc0610147981 */ /* 0x000ea8000c1e1900 */
[----:B------:R-:W2:Y:S04]  /*0250*/  LDG.E R25, desc[UR6][R14.64] ;  /* 0x000000060e197981 */ /* 0x000ea8000c1e1900 */
[----:B------:R-:W2:Y:S04]  /*0260*/  LDG.E R27, desc[UR6][R14.64+-0x4] ;  /* 0xfffffc060e1b7981 */ /* 0x000ea8000c1e1900 */
[----:B------:R-:W2:Y:S04]  /*0270*/  LDG.E R29, desc[UR6][R16.64+0x4] ;  /* 0x00000406101d7981 */ /* 0x000ea8000c1e1900 */
[----:B------:R-:W2:Y:S04]  /*0280*/  LDG.E R5, desc[UR6][R12.64] ;  /* 0x000000060c057981 */ /* 0x000ea8000c1e1900 */
[----:B------:R-:W2:Y:S01]  /*0290*/  LDG.E R22, desc[UR6][R14.64+0x4] ;  /* 0x000004060e167981 */ /* 0x000ea2000c1e1900 */
[----:B---3--:R-:W-:-:S04]  /*02a0*/  IMAD.WIDE R18, R4, 0x4, R18 ;  /* 0x0000000404127825 */ /* 0x008fc800078e0212 */
[----:B----4-:R-:W-:-:S04]  /*02b0*/  FADD R10, R10, R21 ;  /* 0x000000150a0a7221 */ /* 0x010fc80000000000 */
[----:B-----5:R-:W-:-:S04]  /*02c0*/  FADD R10, R10, R23 ;  /* 0x000000170a0a7221 */ /* 0x020fc80000000000 */
[----:B--2---:R-:W-:Y:S01]  /*02d0*/  FADD R10, R10, R25 ;  /* 0x000000190a0a7221 */ /* 0x004fe20000000000 */
[----:B------:R-:W-:-:S03]  /*02e0*/  FADD R20, R20, R27 ;  /* 0x0000001b14147221 */ /* 0x000fc60000000000 */
[----:B-1----:R-:W-:Y:S01]  /*02f0*/  FMUL R10, R10, UR5 ;  /* 0x000000050a0a7c20 */ /* 0x002fe20008400000 */
[----:B------:R-:W-:-:S03]  /*0300*/  FADD R20, R20, R29 ;  /* 0x0000001d14147221 */ /* 0x000fc60000000000 */
[----:B------:R-:W-:Y:S01]  /*0310*/  FFMA R5, R5, UR4, R10 ;  /* 0x0000000405057c23 */ /* 0x000fe2000800000a */
[----:B------:R-:W-:-:S04]  /*0320*/  FADD R20, R20, R22 ;  /* 0x0000001614147221 */ /* 0x000fc80000000000 */
[----:B------:R-:W-:-:S05]  /*0330*/  FFMA R5, R20, UR10, R5 ;  /* 0x0000000a14057c23 */ /* 0x000fca0008000005 */
[----:B------:R0:W-:Y:S02]  /*0340*/  STG.E desc[UR6][R18.64], R5 ;  /* 0x0000000512007986 */ /* 0x0001e4000c101906 */
.L_x_8:
[----:B------:R-:W-:Y:S05]  /*0350*/  BSYNC.RECONVERGENT B0 ;  /* 0x0000000000007941 */ /* 0x000fea0003800200 */
.L_x_7:
[----:B------:R-:W2:Y:S04]  /*0360*/  LDG.E R3, desc[UR6][R2.64] ;  /* 0x0000000602037981 */ /* 0x000ea8000c1e1900 */
[----:B------:R-:W2:Y:S01]  /*0370*/  LDG.E R6, desc[UR6][R6.64] ;  /* 0x0000000606067981 */ /* 0x000ea2000c1e1900 */
[----:B------:R-:W1:Y:S01]  /*0380*/  S2UR UR5, SR_CgaCtaId ;  /* 0x00000000000579c3 */ /* 0x000e620000008800 */
[----:B------:R-:W-:Y:S01]  /*0390*/  IMAD R9, R11, R8, R9 ;  /* 0x000000080b097224 */ /* 0x000fe200078e0209 */
[----:B------:R-:W-:Y:S01]  /*03a0*/  UMOV UR4, 0x400 ;  /* 0x0000040000047882 */ /* 0x000fe20000000000 */
[----:B------:R-:W-:-:S03]  /*03b0*/  IMAD R8, R8, UR9, RZ ;  /* 0x0000000908087c24 */ /* 0x000fc6000f8e02ff */
[----:B------:R-:W-:Y:S02]  /*03c0*/  ISETP.NE.AND P0, PT, R9, RZ, PT ;  /* 0x000000ff0900720c */ /* 0x000fe40003f05270 */
[----:B------:R-:W-:Y:S01]  /*03d0*/  ISETP.GE.U32.AND P1, PT, R8, 0x2, PT ;  /* 0x000000020800780c */ /* 0x000fe20003f26070 */
[----:B-1----:R-:W-:-:S06]  /*03e0*/  ULEA UR4, UR5, UR4, 0x18 ;  /* 0x0000000405047291 */ /* 0x002fcc000f8ec0ff */
[----:B0-----:R-:W-:Y:S01]  /*03f0*/  LEA R5, R9, UR4, 0x2 ;  /* 0x0000000409057c11 */ /* 0x001fe2000f8e10ff */
[----:B--2---:R-:W-:-:S04]  /*0400*/  FADD R4, -R6, R3 ;  /* 0x0000000306047221 */ /* 0x004fc80000000100 */
[----:B------:R-:W-:-:S05]  /*0410*/  FADD R4, |R4|, -RZ ;  /* 0x800000ff04047221 */ /* 0x000fca0000000200 */
[----:B------:R0:W-:Y:S01]  /*0420*/  STS [R5], R4 ;  /* 0x0000000405007388 */ /* 0x0001e20000000800 */
[----:B------:R-:W-:Y:S06]  /*0430*/  BAR.SYNC.DEFER_BLOCKING 0x0 ;  /* 0x0000000000007b1d */ /* 0x000fec0000010000 */
[----:B------:R-:W-:Y:S05]  /*0440*/  @!P1 BRA `(.L_x_9) ;  /* 0x00000000002c9947 */ /* 0x000fea0003800000 */
.L_x_10:
[----:B0-----:R-:W-:-:S04]  /*0450*/  SHF.R.U32.HI R4, RZ, 0x1, R8 ;  /* 0x00000001ff047819 */ /* 0x001fc80000011608 */
[----:B------:R-:W-:-:S13]  /*0460*/  ISETP.GE.U32.AND P1, PT, R9, R4, PT ;  /* 0x000000040900720c */ /* 0x000fda0003f26070 */
[----:B------:R-:W-:Y:S01]  /*0470*/  @!P1 LEA R3, R4, R5, 0x2 ;  /* 0x0000000504039211 */ /* 0x000fe200078e10ff */
[----:B------:R-:W-:Y:S05]  /*0480*/  @!P1 LDS R2, [R5] ;  /* 0x0000000005029984 */ /* 0x000fea0000000800 */
[----:B------:R-:W0:Y:S02]  /*0490*/  @!P1 LDS R3, [R3] ;  /* 0x0000000003039984 */ /* 0x000e240000000800 */
[----:B0-----:R-:W-:-:S05]  /*04a0*/  @!P1 FMNMX R2, R2, R3, !PT ;  /* 0x0000000302029209 */ /* 0x001fca0007800000 */
[----:B------:R1:W-:Y:S01]  /*04b0*/  @!P1 STS [R5], R2 ;  /* 0x0000000205009388 */ /* 0x0003e20000000800 */
[----:B------:R-:W-:Y:S01]  /*04c0*/  BAR.SYNC.DEFER_BLOCKING 0x0 ;  /* 0x0000000000007b1d */ /* 0x000fe20000010000 */
[----:B------:R-:W-:Y:S02]  /*04d0*/  ISETP.GT.U32.AND P1, PT, R8, 0x3, PT ;  /* 0x000000030800780c */ /* 0x000fe40003f24070 */
[----:B------:R-:W-:-:S11]  /*04e0*/  MOV R8, R4 ;  /* 0x0000000400087202 */ /* 0x000fd60000000f00 */
[----:B-1----:R-:W-:Y:S05]  /*04f0*/  @P1 BRA `(.L_x_10) ;  /* 0xfffffffc00d41947 */ /* 0x002fea000383ffff */
.L_x_9:
[----:B------:R-:W-:Y:S05]  /*0500*/  @P0 EXIT ;  /* 0x000000000000094d */ /* 0x000fea0003800000 */
[----:B------:R-:W1:Y:S01]  /*0510*/  S2UR UR5, SR_CgaCtaId ;  /* 0x00000000000579c3 */ /* 0x000e620000008800 */
[----:B------:R-:W-:-:S07]  /*0520*/  UMOV UR4, 0x400 ;  /* 0x0000040000047882 */ /* 0x000fce0000000000 */
[----:B------:R-:W2:Y:S08]  /*0530*/  LDC R7, c[0x0][0x370] ;  /* 0x0000dc00ff077b82 */ /* 0x000eb00000000800 */
[----:B------:R-:W3:Y:S01]  /*0540*/  LDC.64 R2, c[0x0][0x390] ;  /* 0x0000e400ff027b82 */ /* 0x000ee20000000a00 */
[----:B-1----:R-:W-:Y:S01]  /*0550*/  ULEA UR4, UR5, UR4, 0x18 ;  /* 0x0000000405047291 */ /* 0x002fe2000f8ec0ff */
[----:B--2---:R-:W-:-:S08]  /*0560*/  IMAD R7, R0, R7, UR8 ;  /* 0x0000000800077e24 */ /* 0x004fd0000f8e0207 */
[----:B0-----:R-:W0:Y:S01]  /*0570*/  LDS R5, [UR4] ;  /* 0x00000004ff057984 */ /* 0x001e220008000800 */
[----:B---3--:R-:W-:-:S05]  /*0580*/  IMAD.WIDE.U32 R2, R7, 0x4, R2 ;  /* 0x0000000407027825 */ /* 0x008fca00078e0002 */
[----:B0-----:R-:W-:Y:S01]  /*0590*/  STG.E desc[UR6][R2.64], R5 ;  /* 0x0000000502007986 */ /* 0x001fe2000c101906 */
[----:B------:R-:W-:Y:S05]  /*05a0*/  EXIT ;  /* 0x000000000000794d */ /* 0x000fea0003800000 */
.L_x_11:
        /* <DEDUP_REMOVED lines=13> */
.L_x_13:


//--------------------- .nv.shared._Z15reductionkernelPfi --------------------------
	.section	.nv.shared._Z15reductionkernelPfi,"aw",@nobits
	.sectionflags	@""
	.align	4
.nv.shared._Z15reductionkernelPfi:
	.zero		2048


//--------------------- .nv.shared.reserved.0     --------------------------
	.section	.nv.shared.reserved.0,"aw",@nobits
	.weak		__nv_reservedSMEM_offset_0_alias
	.size		__nv_reservedSMEM_offset_0_alias, 0, 64
	.other		__nv_reservedSMEM_offset_0_alias,@"STO_CUDA_RESERVED_SHARED STV_DEFAULT"
__nv_reservedSMEM_offset_0_alias:
	.zero		0
	.zero		64


//--------------------- .nv.shared._Z12jacobikernelPfS_S_iifffii --------------------------
	.section	.nv.shared._Z12jacobikernelPfS_S_iifffii,"aw",@nobits
	.sectionflags	@""
	.align	4
.nv.shared._Z12jacobikernelPfS_S_iifffii:
	.zero		2048


//--------------------- .nv.constant0._Z15reductionkernelPfi --------------------------
	.section	.nv.constant0._Z15reductionkernelPfi,"a",@progbits
	.sectionflags	@""
	.align	4
.nv.constant0._Z15reductionkernelPfi:
	.zero		908


//--------------------- .nv.constant0._Z12jacobikernelPfS_S_iifffii --------------------------
	.section	.nv.constant0._Z12jacobikernelPfS_S_iifffii,"a",@progbits
	.sectionflags	@""
	.align	4
.nv.constant0._Z12jacobikernelPfS_S_iifffii:
	.zero		948


//--------------------- SYMBOLS --------------------------

	.type		.nv.reservedSmem.offset0,@object
	.size		.nv.reservedSmem.offset0,0x4
	.type		.nv.reservedSmem.cap,@object
	.size		.nv.reservedSmem.cap,0x4
